//
// Generated by NVIDIA NVVM Compiler
//
// Compiler Build ID: CL-36424714
// Cuda compilation tools, release 13.0, V13.0.88
// Based on NVVM 20.0.0
//

.version 9.0
.target sm_100
.address_size 64

	// .globl	gscale

.visible .entry gscale(
	.param .u32 gscale_param_0,
	.param .u64 .ptr .align 1 gscale_param_1,
	.param .u64 .ptr .align 1 gscale_param_2
)
{
	.reg .pred 	%p<2>;
	.reg .b32 	%r<6>;
	.reg .b64 	%rd<7>;
	.reg .b64 	%fd<4>;

	ld.param.u32 	%r2, [gscale_param_0];
	ld.param.u64 	%rd1, [gscale_param_1];
	ld.param.u64 	%rd2, [gscale_param_2];
	mov.u32 	%r3, %tid.x;
	mov.u32 	%r4, %ctaid.x;
	mov.u32 	%r5, %ntid.x;
	mad.lo.s32 	%r1, %r4, %r5, %r3;
	setp.ge.s32 	%p1, %r1, %r2;
	@%p1 bra 	$L__BB0_2;
	cvta.to.global.u64 	%rd3, %rd1;
	cvta.to.global.u64 	%rd4, %rd2;
	ld.global.f64 	%fd1, [%rd3];
	mul.wide.s32 	%rd5, %r1, 8;
	add.s64 	%rd6, %rd4, %rd5;
	ld.global.f64 	%fd2, [%rd6];
	mul.f64 	%fd3, %fd1, %fd2;
	st.global.f64 	[%rd6], %fd3;
$L__BB0_2:
	ret;

}


// ===== COMPILED SASS (sm_100) =====

	.target	sm_100

	.elftype	@"ET_EXEC"


//--------------------- .note.nv.tkinfo           --------------------------
	.section	.note.nv.tkinfo,"",@"SHT_NOTE"
	.sectionflags	@"SHF_NOTE_NV_TKINFO"
	.tkinfo
        /*0018*/ 	.word	0x00000002
        /*0030*/ 	.string	""
        /*0030*/ 	.string	"ptxas"
        /*0030*/ 	.string	"Cuda compilation tools, release 13.0, V13.0.88"
        /*0030*/ 	.string	"Build cuda_13.0.r13.0/compiler.36424714_0"
        /*0030*/ 	.string	"-arch sm_100 -m 64 "



//--------------------- .note.nv.cuinfo           --------------------------
	.section	.note.nv.cuinfo,"",@"SHT_NOTE"
	.sectionflags	@"SHF_NOTE_NV_CUINFO"
        /*0018*/ 	.short	0x0002
        /*001a*/ 	.short	0x0064
        /*001c*/ 	.short	0x0082
	.zero		2


//--------------------- .nv.info                  --------------------------
	.section	.nv.info,"",@"SHT_CUDA_INFO"
	.align	4


	//----- nvinfo : EIATTR_REGCOUNT
	.align		4
        /*0000*/ 	.byte	0x04, 0x2f
        /*0002*/ 	.short	(.L_1 - .L_0)
	.align		4
.L_0:
        /*0004*/ 	.word	index@(gscale)
        /*0008*/ 	.word	0x0000000a


	//----- nvinfo : EIATTR_FRAME_SIZE
	.align		4
.L_1:
        /*000c*/ 	.byte	0x04, 0x11
        /*000e*/ 	.short	(.L_3 - .L_2)
	.align		4
.L_2:
        /*0010*/ 	.word	index@(gscale)
        /*0014*/ 	.word	0x00000000


	//----- nvinfo : EIATTR_MIN_STACK_SIZE
	.align		4
.L_3:
        /*0018*/ 	.byte	0x04, 0x12
        /*001a*/ 	.short	(.L_5 - .L_4)
	.align		4
.L_4:
        /*001c*/ 	.word	index@(gscale)
        /*0020*/ 	.word	0x00000000
.L_5:


//--------------------- .nv.compat                --------------------------
	.section	.nv.compat,"",@"SHT_CUDA_COMPAT_INFO"
	.align	4
        /*0000*/ 	.byte	0x02, 0x09, 0x00, 0x00, 0x02, 0x02, 0x01, 0x00, 0x02, 0x05, 0x05, 0x00, 0x03, 0x07, 0x01, 0x01
        /*0010*/ 	.byte	0x02, 0x03, 0x00, 0x00, 0x02, 0x06, 0x01, 0x00, 0x04, 0x0b, 0x08, 0x00, 0x01, 0x00, 0x00, 0x00
        /*0020*/ 	.byte	0x00, 0x00, 0x00, 0x00


//--------------------- .nv.info.gscale           --------------------------
	.section	.nv.info.gscale,"",@"SHT_CUDA_INFO"
	.sectionflags	@""
	.align	4


	//----- nvinfo : EIATTR_CUDA_API_VERSION
	.align		4
        /*0000*/ 	.byte	0x04, 0x37
        /*0002*/ 	.short	(.L_7 - .L_6)
.L_6:
        /*0004*/ 	.word	0x00000082


	//----- nvinfo : EIATTR_KPARAM_INFO
	.align		4
.L_7:
        /*0008*/ 	.byte	0x04, 0x17
        /*000a*/ 	.short	(.L_9 - .L_8)
.L_8:
        /*000c*/ 	.word	0x00000000
        /*0010*/ 	.short	0x0002
        /*0012*/ 	.short	0x0010
        /*0014*/ 	.byte	0x00, 0xf5, 0x21, 0x00


	//----- nvinfo : EIATTR_KPARAM_INFO
	.align		4
.L_9:
        /*0018*/ 	.byte	0x04, 0x17
        /*001a*/ 	.short	(.L_11 - .L_10)
.L_10:
        /*001c*/ 	.word	0x00000000
        /*0020*/ 	.short	0x0001
        /*0022*/ 	.short	0x0008
        /*0024*/ 	.byte	0x00, 0xf5, 0x21, 0x00


	//----- nvinfo : EIATTR_KPARAM_INFO
	.align		4
.L_11:
        /*0028*/ 	.byte	0x04, 0x17
        /*002a*/ 	.short	(.L_13 - .L_12)
.L_12:
        /*002c*/ 	.word	0x00000000
        /*0030*/ 	.short	0x0000
        /*0032*/ 	.short	0x0000
        /*0034*/ 	.byte	0x00, 0xf0, 0x11, 0x00


	//----- nvinfo : EIATTR_SPARSE_MMA_MASK
	.align		4
.L_13:
        /*0038*/ 	.byte	0x03, 0x50
        /*003a*/ 	.short	0x0000


	//----- nvinfo : EIATTR_MAXREG_COUNT
	.align		4
        /*003c*/ 	.byte	0x03, 0x1b
        /*003e*/ 	.short	0x00ff


	//----- nvinfo : EIATTR_MERCURY_ISA_VERSION
	.align		4
        /*0040*/ 	.byte	0x03, 0x5f
        /*0042*/ 	.short	0x0101


	//----- nvinfo : EIATTR_VRC_CTA_INIT_COUNT
	.align		4
        /*0044*/ 	.byte	0x02, 0x4a
	.zero		1
	.zero		1


	//----- nvinfo : EIATTR_EXIT_INSTR_OFFSETS
	.align		4
        /*0048*/ 	.byte	0x04, 0x1c
        /*004a*/ 	.short	(.L_15 - .L_14)


	//   ....[0]....
.L_14:
        /*004c*/ 	.word	0x00000070


	//   ....[1]....
        /*0050*/ 	.word	0x00000100


	//----- nvinfo : EIATTR_CBANK_PARAM_SIZE
	.align		4
.L_15:
        /*0054*/ 	.byte	0x03, 0x19
        /*0056*/ 	.short	0x0018


	//----- nvinfo : EIATTR_PARAM_CBANK
	.align		4
        /*0058*/ 	.byte	0x04, 0x0a
        /*005a*/ 	.short	(.L_17 - .L_16)
	.align		4
.L_16:
        /*005c*/ 	.word	index@(.nv.constant0.gscale)
        /*0060*/ 	.short	0x0380
        /*0062*/ 	.short	0x0018


	//----- nvinfo : EIATTR_SW_WAR
	.align		4
.L_17:
        /*0064*/ 	.byte	0x04, 0x36
        /*0066*/ 	.short	(.L_19 - .L_18)
.L_18:
        /*0068*/ 	.word	0x00000008
.L_19:


//--------------------- .nv.callgraph             --------------------------
	.section	.nv.callgraph,"",@"SHT_CUDA_CALLGRAPH"
	.align	4
	.sectionentsize	8
	.align		4
        /*0000*/ 	.word	0x00000000
	.align		4
        /*0004*/ 	.word	0xffffffff
	.align		4
        /*0008*/ 	.word	0x00000000
	.align		4
        /*000c*/ 	.word	0xfffffffe
	.align		4
        /*0010*/ 	.word	0x00000000
	.align		4
        /*0014*/ 	.word	0xfffffffd
	.align		4
        /*0018*/ 	.word	0x00000000
	.align		4
        /*001c*/ 	.word	0xfffffffc


//--------------------- .text.gscale              --------------------------
	.section	.text.gscale,"ax",@progbits
	.align	128
        .global         gscale
        .type           gscale,@function
        .size           gscale,(.L_x_1 - gscale)
        .other          gscale,@"STO_CUDA_ENTRY STV_DEFAULT"
gscale:
.text.gscale:
[----:B------:R-:W-:Y:S01]  /*0000*/  LDC R1, c[0x0][0x37c] ;  /* 0x0000df00ff017b82 */ /* 0x000fe20000000800 */
[----:B------:R-:W0:Y:S07]  /*0010*/  S2R R7, SR_TID.X ;  /* 0x0000000000077919 */ /* 0x000e2e0000002100 */
[----:B------:R-:W0:Y:S01]  /*0020*/  S2UR UR4, SR_CTAID.X ;  /* 0x00000000000479c3 */ /* 0x000e220000002500 */
[----:B------:R-:W1:Y:S07]  /*0030*/  LDCU UR5, c[0x0][0x380] ;  /* 0x00007000ff0577ac */ /* 0x000e6e0008000800 */
[----:B------:R-:W0:Y:S02]  /*0040*/  LDC R0, c[0x0][0x360] ;  /* 0x0000d800ff007b82 */ /* 0x000e240000000800 */
[----:B0-----:R-:W-:-:S05]  /*0050*/  IMAD R7, R0, UR4, R7 ;  /* 0x0000000400077c24 */ /* 0x001fca000f8e0207 */
[----:B-1----:R-:W-:-:S13]  /*0060*/  ISETP.GE.AND P0, PT, R7, UR5, PT ;  /* 0x0000000507007c0c */ /* 0x002fda000bf06270 */
[----:B------:R-:W-:Y:S05]  /*0070*/  @P0 EXIT ;  /* 0x000000000000094d */ /* 0x000fea0003800000 */
[----:B------:R-:W0:Y:S01]  /*0080*/  LDC.64 R4, c[0x0][0x390] ;  /* 0x0000e400ff047b82 */ /* 0x000e220000000a00 */
[----:B------:R-:W1:Y:S07]  /*0090*/  LDCU.64 UR4, c[0x0][0x358] ;  /* 0x00006b00ff0477ac */ /* 0x000e6e0008000a00 */
[----:B------:R-:W2:Y:S01]  /*00a0*/  LDC.64 R2, c[0x0][0x388] ;  /* 0x0000e200ff027b82 */ /* 0x000ea20000000a00 */
[----:B0-----:R-:W-:-:S05]  /*00b0*/  IMAD.WIDE R4, R7, 0x8, R4 ;  /* 0x0000000807047825 */ /* 0x001fca00078e0204 */
[----:B-1----:R-:W3:Y:S04]  /*00c0*/  LDG.E.64 R6, desc[UR4][R4.64] ;  /* 0x0000000404067981 */ /* 0x002ee8000c1e1b00 */
[----:B--2---:R-:W3:Y:S02]  /*00d0*/  LDG.E.64 R2, desc[UR4][R2.64] ;  /* 0x0000000402027981 */ /* 0x004ee4000c1e1b00 */
[----:B---3--:R-:W-:-:S07]  /*00e0*/  DMUL R6, R2, R6 ;  /* 0x0000000602067228 */ /* 0x008fce0000000000 */
[----:B------:R-:W-:Y:S01]  /*00f0*/  STG.E.64 desc[UR4][R4.64], R6 ;  /* 0x0000000604007986 */ /* 0x000fe2000c101b04 */
[----:B------:R-:W-:Y:S05]  /*0100*/  EXIT ;  /* 0x000000000000794d */ /* 0x000fea0003800000 */
.L_x_0:
[----:B------:R-:W-:-:S00]  /*0110*/  BRA `(.L_x_0) ;  /* 0xfffffffc00fc7947 */ /* 0x000fc0000383ffff */
[----:B------:R-:W-:-:S00]  /*0120*/  NOP ;  /* 0x0000000000007918 */ /* 0x000fc00000000000 */
        /* <DEDUP_REMOVED lines=13> */
.L_x_1:


//--------------------- .nv.shared.reserved.0     --------------------------
	.section	.nv.shared.reserved.0,"aw",@nobits
	.weak		__nv_reservedSMEM_offset_0_alias
	.size		__nv_reservedSMEM_offset_0_alias, 0, 64
	.other		__nv_reservedSMEM_offset_0_alias,@"STO_CUDA_RESERVED_SHARED STV_DEFAULT"
__nv_reservedSMEM_offset_0_alias:
	.zero		0
	.zero		64


//--------------------- .nv.constant0.gscale      --------------------------
	.section	.nv.constant0.gscale,"a",@progbits
	.sectionflags	@""
	.align	4
.nv.constant0.gscale:
	.zero		920


//--------------------- SYMBOLS --------------------------

	.type		.nv.reservedSmem.offset0,@object
	.size		.nv.reservedSmem.offset0,0x4
